	.headerflags	@"EF_CUDA_TEXMODE_UNIFIED EF_CUDA_64BIT_ADDRESS EF_CUDA_ACCELERATORS EF_CUDA_SM90 EF_CUDA_VIRTUAL_SM(EF_CUDA_SM90)"
	.elftype	@"ET_EXEC"


//--------------------- .nv.info                  --------------------------
	.section	.nv.info,"",@"SHT_CUDA_INFO"
	.align	4


	//----- nvinfo : EIATTR_REGCOUNT
	.align		4
        /*0000*/ 	.byte	0x04, 0x2f
        /*0002*/ 	.short	(.L_1 - .L_0)
	.align		4
.L_0:
        /*0004*/ 	.word	index@(triton_poi_fused_add_relu_threshold_backward_2)
        /*0008*/ 	.word	0x0000000e


	//----- nvinfo : EIATTR_MIN_STACK_SIZE
	.align		4
.L_1:
        /*000c*/ 	.byte	0x04, 0x12
        /*000e*/ 	.short	(.L_3 - .L_2)
	.align		4
.L_2:
        /*0010*/ 	.word	index@(triton_poi_fused_add_relu_threshold_backward_2)
        /*0014*/ 	.word	0x00000000


	//----- nvinfo : EIATTR_FRAME_SIZE
	.align		4
.L_3:
        /*0018*/ 	.byte	0x04, 0x11
        /*001a*/ 	.short	(.L_5 - .L_4)
	.align		4
.L_4:
        /*001c*/ 	.word	index@(triton_poi_fused_add_relu_threshold_backward_2)
        /*0020*/ 	.word	0x00000000


	//----- nvinfo : EIATTR_MIN_STACK_SIZE
	.align		4
.L_5:
        /*0024*/ 	.byte	0x04, 0x12
        /*0026*/ 	.short	(.L_7 - .L_6)
	.align		4
.L_6:
        /*0028*/ 	.word	index@(triton_poi_fused_add_relu_threshold_backward_2)
        /*002c*/ 	.word	0x00000000
.L_7:


//--------------------- .nv.info.triton_poi_fused_add_relu_threshold_backward_2 --------------------------
	.section	.nv.info.triton_poi_fused_add_relu_threshold_backward_2,"",@"SHT_CUDA_INFO"
	.sectionflags	@""
	.align	4


	//----- nvinfo : EIATTR_CUDA_API_VERSION
	.align		4
        /*0000*/ 	.byte	0x04, 0x37
        /*0002*/ 	.short	(.L_9 - .L_8)
.L_8:
        /*0004*/ 	.word	0x0000007c


	//----- nvinfo : EIATTR_KPARAM_INFO
	.align		4
.L_9:
        /*0008*/ 	.byte	0x04, 0x17
        /*000a*/ 	.short	(.L_11 - .L_10)
.L_10:
        /*000c*/ 	.word	0x00000000
        /*0010*/ 	.short	0x0003
        /*0012*/ 	.short	0x0018
        /*0014*/ 	.byte	0x00, 0xf0, 0x11, 0x00


	//----- nvinfo : EIATTR_KPARAM_INFO
	.align		4
.L_11:
        /*0018*/ 	.byte	0x04, 0x17
        /*001a*/ 	.short	(.L_13 - .L_12)
.L_12:
        /*001c*/ 	.word	0x00000000
        /*0020*/ 	.short	0x0002
        /*0022*/ 	.short	0x0010
        /*0024*/ 	.byte	0x00, 0xf4, 0x21, 0x00


	//----- nvinfo : EIATTR_KPARAM_INFO
	.align		4
.L_13:
        /*0028*/ 	.byte	0x04, 0x17
        /*002a*/ 	.short	(.L_15 - .L_14)
.L_14:
        /*002c*/ 	.word	0x00000000
        /*0030*/ 	.short	0x0001
        /*0032*/ 	.short	0x0008
        /*0034*/ 	.byte	0x00, 0xf4, 0x21, 0x00


	//----- nvinfo : EIATTR_KPARAM_INFO
	.align		4
.L_15:
        /*0038*/ 	.byte	0x04, 0x17
        /*003a*/ 	.short	(.L_17 - .L_16)
.L_16:
        /*003c*/ 	.word	0x00000000
        /*0040*/ 	.short	0x0000
        /*0042*/ 	.short	0x0000
        /*0044*/ 	.byte	0x00, 0xf4, 0x21, 0x00


	//----- nvinfo : EIATTR_SPARSE_MMA_MASK
	.align		4
.L_17:
        /*0048*/ 	.byte	0x03, 0x50
        /*004a*/ 	.short	0x0000


	//----- nvinfo : EIATTR_MAXREG_COUNT
	.align		4
        /*004c*/ 	.byte	0x03, 0x1b
        /*004e*/ 	.short	0x00ff


	//----- nvinfo : EIATTR_EXIT_INSTR_OFFSETS
	.align		4
        /*0050*/ 	.byte	0x04, 0x1c
        /*0052*/ 	.short	(.L_19 - .L_18)


	//   ....[0]....
.L_18:
        /*0054*/ 	.word	0x000001f0


	//   ....[1]....
        /*0058*/ 	.word	0x00000210


	//----- nvinfo : EIATTR_REQNTID
	.align		4
.L_19:
        /*005c*/ 	.byte	0x04, 0x10
        /*005e*/ 	.short	(.L_21 - .L_20)
.L_20:
        /*0060*/ 	.word	0x00000080
        /*0064*/ 	.word	0x00000001
        /*0068*/ 	.word	0x00000001


	//----- nvinfo : EIATTR_CBANK_PARAM_SIZE
	.align		4
.L_21:
        /*006c*/ 	.byte	0x03, 0x19
        /*006e*/ 	.short	0x001c


	//----- nvinfo : EIATTR_PARAM_CBANK
	.align		4
        /*0070*/ 	.byte	0x04, 0x0a
        /*0072*/ 	.short	(.L_23 - .L_22)
	.align		4
.L_22:
        /*0074*/ 	.word	index@(.nv.constant0.triton_poi_fused_add_relu_threshold_backward_2)
        /*0078*/ 	.short	0x0210
        /*007a*/ 	.short	0x001c


	//----- nvinfo : EIATTR_SW_WAR
	.align		4
.L_23:
        /*007c*/ 	.byte	0x04, 0x36
        /*007e*/ 	.short	(.L_25 - .L_24)
.L_24:
        /*0080*/ 	.word	0x00000008
.L_25:


//--------------------- .nv.callgraph             --------------------------
	.section	.nv.callgraph,"",@"SHT_CUDA_CALLGRAPH"
	.align	4
	.sectionentsize	8
	.align		4
        /*0000*/ 	.word	0x00000000
	.align		4
        /*0004*/ 	.word	0xffffffff
	.align		4
        /*0008*/ 	.word	0x00000000
	.align		4
        /*000c*/ 	.word	0xfffffffe
	.align		4
        /*0010*/ 	.word	0x00000000
	.align		4
        /*0014*/ 	.word	0xfffffffd
	.align		4
        /*0018*/ 	.word	0x00000000
	.align		4
        /*001c*/ 	.word	0xfffffffc


//--------------------- .text.triton_poi_fused_add_relu_threshold_backward_2 --------------------------
	.section	.text.triton_poi_fused_add_relu_threshold_backward_2,"ax",@progbits
	.align	128
        .global         triton_poi_fused_add_relu_threshold_backward_2
        .type           triton_poi_fused_add_relu_threshold_backward_2,@function
        .size           triton_poi_fused_add_relu_threshold_backward_2,(.L_x_1 - triton_poi_fused_add_relu_threshold_backward_2)
        .other          triton_poi_fused_add_relu_threshold_backward_2,@"STO_CUDA_ENTRY STV_DEFAULT"
triton_poi_fused_add_relu_threshold_backward_2:
.text.triton_poi_fused_add_relu_threshold_backward_2:
[----:B------:R-:W0:Y:S02]  /*0000*/  LDC R1, c[0x0][0x28] ;  /* 0x00000a00ff017b82 */ /* 0x000e240000000800 */
[----:B------:R-:W1:Y:S01]  /*0010*/  S2R R0, SR_TID.X ;  /* 0x0000000000007919 */ /* 0x000e620000002100 */
[----:B------:R-:W2:Y:S01]  /*0020*/  LDC.64 R4, c[0x0][0x218] ;  /* 0x00008600ff047b82 */ /* 0x000ea20000000a00 */
[----:B------:R-:W-:Y:S02]  /*0030*/  CS2R R10, SRZ ;  /* 0x00000000000a7805 */ /* 0x000fe4000001ff00 */
[----:B------:R-:W-:Y:S01]  /*0040*/  CS2R R8, SRZ ;  /* 0x0000000000087805 */ /* 0x000fe2000001ff00 */
[----:B------:R-:W3:Y:S01]  /*0050*/  S2R R7, SR_CTAID.X ;  /* 0x0000000000077919 */ /* 0x000ee20000002500 */
[----:B------:R-:W-:Y:S01]  /*0060*/  ULDC.64 UR4, c[0x0][0x208] ;  /* 0x0000820000047ab9 */ /* 0x000fe20000000a00 */
[----:B------:R-:W-:Y:S02]  /*0070*/  ULDC.64 UR6, c[0x0][0x220] ;  /* 0x0000880000067ab9 */ /* 0x000fe40000000a00 */
[----:B------:R-:W4:Y:S01]  /*0080*/  LDC.64 R2, c[0x0][0x210] ;  /* 0x00008400ff027b82 */ /* 0x000f220000000a00 */
[----:B-1----:R-:W-:-:S05]  /*0090*/  IMAD.SHL.U32 R0, R0, 0x2, RZ ;  /* 0x0000000200007824 */ /* 0x002fca00078e00ff */
[----:B------:R-:W-:-:S05]  /*00a0*/  LOP3.LUT R0, R0, 0xfe, RZ, 0xc0, !PT ;  /* 0x000000fe00007812 */ /* 0x000fca00078ec0ff */
[----:B---3--:R-:W-:-:S04]  /*00b0*/  IMAD R7, R7, 0x100, R0 ;  /* 0x0000010007077824 */ /* 0x008fc800078e0200 */
[C---:B--2---:R-:W-:Y:S01]  /*00c0*/  IMAD.WIDE R4, R7.reuse, 0x4, R4 ;  /* 0x0000000407047825 */ /* 0x044fe200078e0204 */
[----:B------:R-:W-:-:S03]  /*00d0*/  ISETP.GE.AND P0, PT, R7, 0x100, PT ;  /* 0x000001000700780c */ /* 0x000fc60003f06270 */
[----:B----4-:R-:W-:-:S10]  /*00e0*/  IMAD.WIDE R2, R7, 0x4, R2 ;  /* 0x0000000407027825 */ /* 0x010fd400078e0202 */
[----:B------:R-:W2:Y:S04]  /*00f0*/  @!P0 LDG.E.64 R10, desc[UR4][R4.64] ;  /* 0x00000004040a8981 */ /* 0x000ea8000c1e1b00 */
[----:B------:R-:W2:Y:S02]  /*0100*/  @!P0 LDG.E.64 R8, desc[UR4][R2.64] ;  /* 0x0000000402088981 */ /* 0x000ea4000c1e1b00 */
[----:B--2---:R-:W-:Y:S01]  /*0110*/  FSETP.GEU.AND P2, PT, R8, -R10, PT ;  /* 0x8000000a0800720b */ /* 0x004fe20003f4e000 */
[----:B------:R-:W-:Y:S01]  /*0120*/  FADD R8, R10, R8 ;  /* 0x000000080a087221 */ /* 0x000fe20000000000 */
[----:B------:R-:W-:Y:S01]  /*0130*/  FADD R0, R11, R9 ;  /* 0x000000090b007221 */ /* 0x000fe20000000000 */
[----:B------:R-:W-:-:S03]  /*0140*/  FSETP.GEU.AND P1, PT, R9, -R11, PT ;  /* 0x8000000b0900720b */ /* 0x000fc60003f2e000 */
[----:B------:R-:W-:Y:S02]  /*0150*/  FSEL R10, R8, RZ, P2 ;  /* 0x000000ff080a7208 */ /* 0x000fe40001000000 */
[----:B------:R-:W-:Y:S02]  /*0160*/  FSEL R11, R0, RZ, P1 ;  /* 0x000000ff000b7208 */ /* 0x000fe40000800000 */
[----:B------:R-:W-:Y:S02]  /*0170*/  FSETP.GTU.AND P3, PT, R10, RZ, PT ;  /* 0x000000ff0a00720b */ /* 0x000fe40003f6c000 */
[----:B------:R-:W-:Y:S01]  /*0180*/  FSETP.GTU.AND P2, PT, R11, RZ, PT ;  /* 0x000000ff0b00720b */ /* 0x000fe20003f4c000 */
[----:B------:R1:W-:Y:S01]  /*0190*/  @!P0 STG.E.64 desc[UR4][R2.64], R10 ;  /* 0x0000000a02008986 */ /* 0x0003e2000c101b04 */
[----:B------:R-:W-:Y:S02]  /*01a0*/  IADD3 R4, P1, R7, UR6, RZ ;  /* 0x0000000607047c10 */ /* 0x000fe4000ff3e0ff */
[----:B------:R-:W-:-:S02]  /*01b0*/  SEL R0, RZ, 0x1, P3 ;  /* 0x00000001ff007807 */ /* 0x000fc40001800000 */
[----:B------:R-:W-:Y:S02]  /*01c0*/  SEL R9, RZ, 0x100, P2 ;  /* 0x00000100ff097807 */ /* 0x000fe40001000000 */
[----:B------:R-:W-:-:S03]  /*01d0*/  LEA.HI.X.SX32 R5, R7, UR7, 0x1, P1 ;  /* 0x0000000707057c11 */ /* 0x000fc600088f0eff */
[----:B------:R-:W-:Y:S01]  /*01e0*/  IMAD.IADD R9, R0, 0x1, R9 ;  /* 0x0000000100097824 */ /* 0x000fe200078e0209 */
[----:B------:R-:W-:Y:S06]  /*01f0*/  @P0 EXIT ;  /* 0x000000000000094d */ /* 0x000fec0003800000 */
[----:B------:R-:W-:Y:S01]  /*0200*/  STG.E.U16 desc[UR4][R4.64], R9 ;  /* 0x0000000904007986 */ /* 0x000fe2000c101504 */
[----:B------:R-:W-:Y:S05]  /*0210*/  EXIT ;  /* 0x000000000000794d */ /* 0x000fea0003800000 */
.L_x_0:
[----:B------:R-:W-:-:S00]  /*0220*/  BRA `(.L_x_0) ;  /* 0xfffffffc00fc7947 */ /* 0x000fc0000383ffff */
[----:B------:R-:W-:-:S00]  /*0230*/  NOP ;  /* 0x0000000000007918 */ /* 0x000fc00000000000 */
        /* <DEDUP_REMOVED lines=12> */
.L_x_1:


//--------------------- .nv.constant0.triton_poi_fused_add_relu_threshold_backward_2 --------------------------
	.section	.nv.constant0.triton_poi_fused_add_relu_threshold_backward_2,"a",@progbits
	.sectionflags	@""
	.align	4
.nv.constant0.triton_poi_fused_add_relu_threshold_backward_2:
	.zero		556
